//
// Generated by NVIDIA NVVM Compiler
//
// Compiler Build ID: CL-36424714
// Cuda compilation tools, release 13.0, V13.0.88
// Based on NVVM 20.0.0
//

.version 9.0
.target sm_100
.address_size 64

	// .globl	_Z10add_matrixPfS_S_ii

.visible .entry _Z10add_matrixPfS_S_ii(
	.param .u64 .ptr .align 1 _Z10add_matrixPfS_S_ii_param_0,
	.param .u64 .ptr .align 1 _Z10add_matrixPfS_S_ii_param_1,
	.param .u64 .ptr .align 1 _Z10add_matrixPfS_S_ii_param_2,
	.param .u32 _Z10add_matrixPfS_S_ii_param_3,
	.param .u32 _Z10add_matrixPfS_S_ii_param_4
)
{
	.reg .pred 	%p<4>;
	.reg .b32 	%r<14>;
	.reg .b32 	%f<4>;
	.reg .b64 	%rd<11>;

	ld.param.u64 	%rd1, [_Z10add_matrixPfS_S_ii_param_0];
	ld.param.u64 	%rd2, [_Z10add_matrixPfS_S_ii_param_1];
	ld.param.u64 	%rd3, [_Z10add_matrixPfS_S_ii_param_2];
	ld.param.u32 	%r3, [_Z10add_matrixPfS_S_ii_param_3];
	ld.param.u32 	%r4, [_Z10add_matrixPfS_S_ii_param_4];
	mov.u32 	%r6, %ntid.x;
	mov.u32 	%r7, %ctaid.x;
	mov.u32 	%r8, %tid.x;
	mad.lo.s32 	%r1, %r6, %r7, %r8;
	mov.u32 	%r9, %ntid.y;
	mov.u32 	%r10, %ctaid.y;
	mov.u32 	%r11, %tid.y;
	mad.lo.s32 	%r12, %r9, %r10, %r11;
	setp.ge.s32 	%p1, %r1, %r3;
	setp.ge.s32 	%p2, %r12, %r4;
	or.pred  	%p3, %p1, %p2;
	@%p3 bra 	$L__BB0_2;
	cvta.to.global.u64 	%rd4, %rd1;
	cvta.to.global.u64 	%rd5, %rd2;
	cvta.to.global.u64 	%rd6, %rd3;
	mad.lo.s32 	%r13, %r3, %r12, %r1;
	mul.wide.s32 	%rd7, %r13, 4;
	add.s64 	%rd8, %rd4, %rd7;
	ld.global.f32 	%f1, [%rd8];
	add.s64 	%rd9, %rd5, %rd7;
	ld.global.f32 	%f2, [%rd9];
	add.f32 	%f3, %f1, %f2;
	add.s64 	%rd10, %rd6, %rd7;
	st.global.f32 	[%rd10], %f3;
$L__BB0_2:
	ret;

}


// ===== COMPILED SASS (sm_100) =====

	.target	sm_100

	.elftype	@"ET_EXEC"


//--------------------- .note.nv.tkinfo           --------------------------
	.section	.note.nv.tkinfo,"",@"SHT_NOTE"
	.sectionflags	@"SHF_NOTE_NV_TKINFO"
	.tkinfo
        /*0018*/ 	.word	0x00000002
        /*0030*/ 	.string	""
        /*0030*/ 	.string	"ptxas"
        /*0030*/ 	.string	"Cuda compilation tools, release 13.0, V13.0.88"
        /*0030*/ 	.string	"Build cuda_13.0.r13.0/compiler.36424714_0"
        /*0030*/ 	.string	"-arch sm_100 -m 64 "



//--------------------- .note.nv.cuinfo           --------------------------
	.section	.note.nv.cuinfo,"",@"SHT_NOTE"
	.sectionflags	@"SHF_NOTE_NV_CUINFO"
        /*0018*/ 	.short	0x0002
        /*001a*/ 	.short	0x0064
        /*001c*/ 	.short	0x0082
	.zero		2


//--------------------- .nv.info                  --------------------------
	.section	.nv.info,"",@"SHT_CUDA_INFO"
	.align	4


	//----- nvinfo : EIATTR_REGCOUNT
	.align		4
        /*0000*/ 	.byte	0x04, 0x2f
        /*0002*/ 	.short	(.L_1 - .L_0)
	.align		4
.L_0:
        /*0004*/ 	.word	index@(_Z10add_matrixPfS_S_ii)
        /*0008*/ 	.word	0x0000000c


	//----- nvinfo : EIATTR_FRAME_SIZE
	.align		4
.L_1:
        /*000c*/ 	.byte	0x04, 0x11
        /*000e*/ 	.short	(.L_3 - .L_2)
	.align		4
.L_2:
        /*0010*/ 	.word	index@(_Z10add_matrixPfS_S_ii)
        /*0014*/ 	.word	0x00000000


	//----- nvinfo : EIATTR_MIN_STACK_SIZE
	.align		4
.L_3:
        /*0018*/ 	.byte	0x04, 0x12
        /*001a*/ 	.short	(.L_5 - .L_4)
	.align		4
.L_4:
        /*001c*/ 	.word	index@(_Z10add_matrixPfS_S_ii)
        /*0020*/ 	.word	0x00000000
.L_5:


//--------------------- .nv.compat                --------------------------
	.section	.nv.compat,"",@"SHT_CUDA_COMPAT_INFO"
	.align	4
        /*0000*/ 	.byte	0x02, 0x09, 0x00, 0x00, 0x02, 0x02, 0x01, 0x00, 0x02, 0x05, 0x05, 0x00, 0x03, 0x07, 0x01, 0x01
        /*0010*/ 	.byte	0x02, 0x03, 0x00, 0x00, 0x02, 0x06, 0x01, 0x00, 0x04, 0x0b, 0x08, 0x00, 0x09, 0x00, 0x00, 0x00
        /*0020*/ 	.byte	0x00, 0x00, 0x00, 0x00


//--------------------- .nv.info._Z10add_matrixPfS_S_ii --------------------------
	.section	.nv.info._Z10add_matrixPfS_S_ii,"",@"SHT_CUDA_INFO"
	.sectionflags	@""
	.align	4


	//----- nvinfo : EIATTR_CUDA_API_VERSION
	.align		4
        /*0000*/ 	.byte	0x04, 0x37
        /*0002*/ 	.short	(.L_7 - .L_6)
.L_6:
        /*0004*/ 	.word	0x00000082


	//----- nvinfo : EIATTR_KPARAM_INFO
	.align		4
.L_7:
        /*0008*/ 	.byte	0x04, 0x17
        /*000a*/ 	.short	(.L_9 - .L_8)
.L_8:
        /*000c*/ 	.word	0x00000000
        /*0010*/ 	.short	0x0004
        /*0012*/ 	.short	0x001c
        /*0014*/ 	.byte	0x00, 0xf0, 0x11, 0x00


	//----- nvinfo : EIATTR_KPARAM_INFO
	.align		4
.L_9:
        /*0018*/ 	.byte	0x04, 0x17
        /*001a*/ 	.short	(.L_11 - .L_10)
.L_10:
        /*001c*/ 	.word	0x00000000
        /*0020*/ 	.short	0x0003
        /*0022*/ 	.short	0x0018
        /*0024*/ 	.byte	0x00, 0xf0, 0x11, 0x00


	//----- nvinfo : EIATTR_KPARAM_INFO
	.align		4
.L_11:
        /*0028*/ 	.byte	0x04, 0x17
        /*002a*/ 	.short	(.L_13 - .L_12)
.L_12:
        /*002c*/ 	.word	0x00000000
        /*0030*/ 	.short	0x0002
        /*0032*/ 	.short	0x0010
        /*0034*/ 	.byte	0x00, 0xf5, 0x21, 0x00


	//----- nvinfo : EIATTR_KPARAM_INFO
	.align		4
.L_13:
        /*0038*/ 	.byte	0x04, 0x17
        /*003a*/ 	.short	(.L_15 - .L_14)
.L_14:
        /*003c*/ 	.word	0x00000000
        /*0040*/ 	.short	0x0001
        /*0042*/ 	.short	0x0008
        /*0044*/ 	.byte	0x00, 0xf5, 0x21, 0x00


	//----- nvinfo : EIATTR_KPARAM_INFO
	.align		4
.L_15:
        /*0048*/ 	.byte	0x04, 0x17
        /*004a*/ 	.short	(.L_17 - .L_16)
.L_16:
        /*004c*/ 	.word	0x00000000
        /*0050*/ 	.short	0x0000
        /*0052*/ 	.short	0x0000
        /*0054*/ 	.byte	0x00, 0xf5, 0x21, 0x00


	//----- nvinfo : EIATTR_SPARSE_MMA_MASK
	.align		4
.L_17:
        /*0058*/ 	.byte	0x03, 0x50
        /*005a*/ 	.short	0x0000


	//----- nvinfo : EIATTR_MAXREG_COUNT
	.align		4
        /*005c*/ 	.byte	0x03, 0x1b
        /*005e*/ 	.short	0x00ff


	//----- nvinfo : EIATTR_MERCURY_ISA_VERSION
	.align		4
        /*0060*/ 	.byte	0x03, 0x5f
        /*0062*/ 	.short	0x0101


	//----- nvinfo : EIATTR_VRC_CTA_INIT_COUNT
	.align		4
        /*0064*/ 	.byte	0x02, 0x4a
	.zero		1
	.zero		1


	//----- nvinfo : EIATTR_EXIT_INSTR_OFFSETS
	.align		4
        /*0068*/ 	.byte	0x04, 0x1c
        /*006a*/ 	.short	(.L_19 - .L_18)


	//   ....[0]....
.L_18:
        /*006c*/ 	.word	0x000000c0


	//   ....[1]....
        /*0070*/ 	.word	0x00000190


	//----- nvinfo : EIATTR_CBANK_PARAM_SIZE
	.align		4
.L_19:
        /*0074*/ 	.byte	0x03, 0x19
        /*0076*/ 	.short	0x0020


	//----- nvinfo : EIATTR_PARAM_CBANK
	.align		4
        /*0078*/ 	.byte	0x04, 0x0a
        /*007a*/ 	.short	(.L_21 - .L_20)
	.align		4
.L_20:
        /*007c*/ 	.word	index@(.nv.constant0._Z10add_matrixPfS_S_ii)
        /*0080*/ 	.short	0x0380
        /*0082*/ 	.short	0x0020


	//----- nvinfo : EIATTR_SW_WAR
	.align		4
.L_21:
        /*0084*/ 	.byte	0x04, 0x36
        /*0086*/ 	.short	(.L_23 - .L_22)
.L_22:
        /*0088*/ 	.word	0x00000008
.L_23:


//--------------------- .nv.callgraph             --------------------------
	.section	.nv.callgraph,"",@"SHT_CUDA_CALLGRAPH"
	.align	4
	.sectionentsize	8
	.align		4
        /*0000*/ 	.word	0x00000000
	.align		4
        /*0004*/ 	.word	0xffffffff
	.align		4
        /*0008*/ 	.word	0x00000000
	.align		4
        /*000c*/ 	.word	0xfffffffe
	.align		4
        /*0010*/ 	.word	0x00000000
	.align		4
        /*0014*/ 	.word	0xfffffffd
	.align		4
        /*0018*/ 	.word	0x00000000
	.align		4
        /*001c*/ 	.word	0xfffffffc


//--------------------- .text._Z10add_matrixPfS_S_ii --------------------------
	.section	.text._Z10add_matrixPfS_S_ii,"ax",@progbits
	.align	128
        .global         _Z10add_matrixPfS_S_ii
        .type           _Z10add_matrixPfS_S_ii,@function
        .size           _Z10add_matrixPfS_S_ii,(.L_x_1 - _Z10add_matrixPfS_S_ii)
        .other          _Z10add_matrixPfS_S_ii,@"STO_CUDA_ENTRY STV_DEFAULT"
_Z10add_matrixPfS_S_ii:
.text._Z10add_matrixPfS_S_ii:
[----:B------:R-:W-:Y:S01]  /*0000*/  LDC R1, c[0x0][0x37c] ;  /* 0x0000df00ff017b82 */ /* 0x000fe20000000800 */
[----:B------:R-:W0:Y:S01]  /*0010*/  S2R R7, SR_CTAID.Y ;  /* 0x0000000000077919 */ /* 0x000e220000002600 */
[----:B------:R-:W1:Y:S01]  /*0020*/  LDCU UR4, c[0x0][0x360] ;  /* 0x00006c00ff0477ac */ /* 0x000e620008000800 */
[----:B------:R-:W0:Y:S01]  /*0030*/  S2R R2, SR_TID.Y ;  /* 0x0000000000027919 */ /* 0x000e220000002200 */
[----:B------:R-:W0:Y:S01]  /*0040*/  LDCU UR5, c[0x0][0x364] ;  /* 0x00006c80ff0577ac */ /* 0x000e220008000800 */
[----:B------:R-:W1:Y:S01]  /*0050*/  S2R R0, SR_CTAID.X ;  /* 0x0000000000007919 */ /* 0x000e620000002500 */
[----:B------:R-:W2:Y:S01]  /*0060*/  LDCU.64 UR6, c[0x0][0x398] ;  /* 0x00007300ff0677ac */ /* 0x000ea20008000a00 */
[----:B------:R-:W1:Y:S01]  /*0070*/  S2R R3, SR_TID.X ;  /* 0x0000000000037919 */ /* 0x000e620000002100 */
[----:B0-----:R-:W-:-:S05]  /*0080*/  IMAD R7, R7, UR5, R2 ;  /* 0x0000000507077c24 */ /* 0x001fca000f8e0202 */
[----:B--2---:R-:W-:Y:S01]  /*0090*/  ISETP.GE.AND P0, PT, R7, UR7, PT ;  /* 0x0000000707007c0c */ /* 0x004fe2000bf06270 */
[----:B-1----:R-:W-:-:S05]  /*00a0*/  IMAD R0, R0, UR4, R3 ;  /* 0x0000000400007c24 */ /* 0x002fca000f8e0203 */
[----:B------:R-:W-:-:S13]  /*00b0*/  ISETP.GE.OR P0, PT, R0, UR6, P0 ;  /* 0x0000000600007c0c */ /* 0x000fda0008706670 */
[----:B------:R-:W-:Y:S05]  /*00c0*/  @P0 EXIT ;  /* 0x000000000000094d */ /* 0x000fea0003800000 */
[----:B------:R-:W0:Y:S01]  /*00d0*/  LDC.64 R2, c[0x0][0x380] ;  /* 0x0000e000ff027b82 */ /* 0x000e220000000a00 */
[----:B------:R-:W1:Y:S01]  /*00e0*/  LDCU.64 UR4, c[0x0][0x358] ;  /* 0x00006b00ff0477ac */ /* 0x000e620008000a00 */
[----:B------:R-:W-:-:S06]  /*00f0*/  IMAD R9, R7, UR6, R0 ;  /* 0x0000000607097c24 */ /* 0x000fcc000f8e0200 */
[----:B------:R-:W2:Y:S08]  /*0100*/  LDC.64 R4, c[0x0][0x388] ;  /* 0x0000e200ff047b82 */ /* 0x000eb00000000a00 */
[----:B------:R-:W3:Y:S01]  /*0110*/  LDC.64 R6, c[0x0][0x390] ;  /* 0x0000e400ff067b82 */ /* 0x000ee20000000a00 */
[----:B0-----:R-:W-:-:S06]  /*0120*/  IMAD.WIDE R2, R9, 0x4, R2 ;  /* 0x0000000409027825 */ /* 0x001fcc00078e0202 */
[----:B-1----:R-:W4:Y:S01]  /*0130*/  LDG.E R2, desc[UR4][R2.64] ;  /* 0x0000000402027981 */ /* 0x002f22000c1e1900 */
[----:B--2---:R-:W-:-:S06]  /*0140*/  IMAD.WIDE R4, R9, 0x4, R4 ;  /* 0x0000000409047825 */ /* 0x004fcc00078e0204 */
[----:B------:R-:W4:Y:S01]  /*0150*/  LDG.E R5, desc[UR4][R4.64] ;  /* 0x0000000404057981 */ /* 0x000f22000c1e1900 */
[----:B---3--:R-:W-:-:S04]  /*0160*/  IMAD.WIDE R6, R9, 0x4, R6 ;  /* 0x0000000409067825 */ /* 0x008fc800078e0206 */
[----:B----4-:R-:W-:-:S05]  /*0170*/  FADD R9, R2, R5 ;  /* 0x0000000502097221 */ /* 0x010fca0000000000 */
[----:B------:R-:W-:Y:S01]  /*0180*/  STG.E desc[UR4][R6.64], R9 ;  /* 0x0000000906007986 */ /* 0x000fe2000c101904 */
[----:B------:R-:W-:Y:S05]  /*0190*/  EXIT ;  /* 0x000000000000794d */ /* 0x000fea0003800000 */
.L_x_0:
[----:B------:R-:W-:-:S00]  /*01a0*/  BRA `(.L_x_0) ;  /* 0xfffffffc00fc7947 */ /* 0x000fc0000383ffff */
[----:B------:R-:W-:-:S00]  /*01b0*/  NOP ;  /* 0x0000000000007918 */ /* 0x000fc00000000000 */
        /* <DEDUP_REMOVED lines=12> */
.L_x_1:


//--------------------- .nv.shared.reserved.0     --------------------------
	.section	.nv.shared.reserved.0,"aw",@nobits
	.weak		__nv_reservedSMEM_offset_0_alias
	.size		__nv_reservedSMEM_offset_0_alias, 0, 64
	.other		__nv_reservedSMEM_offset_0_alias,@"STO_CUDA_RESERVED_SHARED STV_DEFAULT"
__nv_reservedSMEM_offset_0_alias:
	.zero		0
	.zero		64


//--------------------- .nv.constant0._Z10add_matrixPfS_S_ii --------------------------
	.section	.nv.constant0._Z10add_matrixPfS_S_ii,"a",@progbits
	.sectionflags	@""
	.align	4
.nv.constant0._Z10add_matrixPfS_S_ii:
	.zero		928


//--------------------- SYMBOLS --------------------------

	.type		.nv.reservedSmem.offset0,@object
	.size		.nv.reservedSmem.offset0,0x4
